	.version 1.1
	.target compute_10, map_f64_to_f32
	// compiled with /home/mmurphy/sw/compiler/gpgpu/open64/src/targia3264_nvisa/lib//be
	// nvopencc built on 2008-02-15

	.reg .u32 %ra<17>;
	.reg .u64 %rda<17>;
	.reg .f32 %fa<17>;
	.reg .f64 %fda<17>;
	.reg .u32 %rv<5>;
	.reg .u64 %rdv<5>;
	.reg .f32 %fv<5>;
	.reg .f64 %fdv<5>;


	//-----------------------------------------------------------
	// Compiling loop5.i (/tmp/ccBI#.jinFla)
	//-----------------------------------------------------------

	//-----------------------------------------------------------
	// Options:
	//-----------------------------------------------------------
	//  Target:ptx, ISA:compute_10, Endian:little, Pointer Size:64
	//  -O3	(Optimization level)
	//  -g0	(Debug level)
	//  -m2	(Report advisories)
	//-----------------------------------------------------------

	.file	1	"loop5.i"

	.shared .align 4 .b8 data1[4096];
	.shared .align 4 .b8 data2[4096];
	.shared .align 4 .b8 data3[4096];

	.entry doit
	{
	.reg .u32 %r<18>;
	.reg .u64 %rd<38>;
	.reg .f32 %f<21>;
	.reg .f64 %fd<7>;
	.reg .pred %p<5>;
	.loc	1	9	0
$LBB1_doit:
	.loc	1	11	0
	mov.s32 	%r1, %r2;            	// 
	mov.s32 	%r3, %r1;            	// 
	mov.s32 	%r4, %r5;            	// 
	setp.ge.s32 	%p1, %r1, %r4;   	// 
	@%p1 bra 	$Lt_0_9;            	// 
	sub.s32 	%r6, %r4, %r1;       	// 
	mov.s32 	%r7, %r6;            	// 
	cvt.s64.s32 	%rd1, %r1;       	// 
	mov.s32 	%r8, %r9;            	// 
	add.s32 	%r10, %r8, %r4;      	// 
	add.s32 	%r11, %r1, %r8;      	// 
	mul.lo.u64 	%rd2, %rd1, 32;   	// 
	cvt.s64.s32 	%rd3, %r11;      	// 
	sub.s32 	%r12, %r1, %r8;      	// 
	cvt.s64.s32 	%rd4, %r12;      	// 
	mul.lo.u64 	%rd5, %rd3, 32;   	// 
	mul.lo.u64 	%rd6, %rd4, 32;   	// 
	mov.u64 	%rd7, data1;         	// 
	mov.u64 	%rd8, data2;         	// 
	mov.s32 	%r13, %r7;           	// 
$Lt_0_11:
 //<loop> Loop body line 11, nesting depth: 1, estimated iterations: unknown
	mov.s32 	%r14, %r6;           	// 
	mov.s32 	%r15, %r11;          	// 
	add.u64 	%rd9, %rd1, %rd2;    	// 
	mul.lo.u64 	%rd10, %rd9, 4;   	// 
	add.u64 	%rd11, %rd10, %rd7;  	// 
	add.u64 	%rd12, %rd10, %rd8;  	// 
	add.u64 	%rd13, %rd3, %rd2;   	// 
	mul.lo.u64 	%rd14, %rd13, 4;  	// 
	add.u64 	%rd15, %rd8, %rd14;  	// 
	add.u64 	%rd16, %rd4, %rd2;   	// 
	mul.lo.u64 	%rd17, %rd16, 4;  	// 
	add.u64 	%rd18, %rd8, %rd17;  	// 
	add.u64 	%rd19, %rd3, %rd5;   	// 
	mul.lo.u64 	%rd20, %rd19, 4;  	// 
	add.u64 	%rd21, %rd8, %rd20;  	// 
	add.u64 	%rd22, %rd1, %rd5;   	// 
	mul.lo.u64 	%rd23, %rd22, 4;  	// 
	add.u64 	%rd24, %rd8, %rd23;  	// 
	add.u64 	%rd25, %rd4, %rd5;   	// 
	mul.lo.u64 	%rd26, %rd25, 4;  	// 
	add.u64 	%rd27, %rd8, %rd26;  	// 
	add.u64 	%rd28, %rd3, %rd6;   	// 
	mul.lo.u64 	%rd29, %rd28, 4;  	// 
	add.u64 	%rd30, %rd8, %rd29;  	// 
	add.u64 	%rd31, %rd1, %rd6;   	// 
	mul.lo.u64 	%rd32, %rd31, 4;  	// 
	add.u64 	%rd33, %rd8, %rd32;  	// 
	add.u64 	%rd34, %rd4, %rd6;   	// 
	mul.lo.u64 	%rd35, %rd34, 4;  	// 
	add.u64 	%rd36, %rd8, %rd35;  	// 
 //<loop> Part of loop body line 11, head labeled $Lt_0_11
	mov.s32 	%r16, %r14;          	// 
$Lt_0_14:
 //<loop> Loop body line 11, nesting depth: 2, estimated iterations: unknown
	.loc	1	13	0
	ld.shared.f32 	%f1, [%rd11+0];	// id:63 data1+0x0
	cvt.f64.f32 	%fd1, %f1;       	// 
	ld.shared.f32 	%f2, [%rd21+0];	// id:64 data2+0x0
	ld.shared.f32 	%f3, [%rd24+0];	// id:65 data2+0x0
	ld.shared.f32 	%f4, [%rd27+0];	// id:66 data2+0x0
	ld.shared.f32 	%f5, [%rd15+0];	// id:67 data2+0x0
	ld.shared.f32 	%f6, [%rd12+0];	// id:68 data2+0x0
	ld.shared.f32 	%f7, [%rd18+0];	// id:69 data2+0x0
	ld.shared.f32 	%f8, [%rd30+0];	// id:70 data2+0x0
	ld.shared.f32 	%f9, [%rd33+0];	// id:71 data2+0x0
	ld.shared.f32 	%f10, [%rd36+0];	// id:72 data2+0x0
	add.f32 	%f11, %f9, %f10;     	// 
	add.f32 	%f12, %f8, %f11;     	// 
	add.f32 	%f13, %f7, %f12;     	// 
	add.f32 	%f14, %f6, %f13;     	// 
	add.f32 	%f15, %f5, %f14;     	// 
	add.f32 	%f16, %f4, %f15;     	// 
	add.f32 	%f17, %f3, %f16;     	// 
	add.f32 	%f18, %f2, %f17;     	// 
	cvt.f64.f32 	%fd2, %f18;      	// 
	mov.f64 	%fd3, 0d4022000000000000;	// 9
	div.f64 	%fd4, %fd2, %fd3;    	// 
	add.f64 	%fd5, %fd1, %fd4;    	// 
	cvt.rn.f32.f64 	%f19, %fd5;   	// 
	st.shared.f32 	[%rd11+0], %f19;	// id:73 data1+0x0
	add.u64 	%rd36, %rd36, 4;     	// 
	add.u64 	%rd27, %rd27, 4;     	// 
	add.u64 	%rd18, %rd18, 4;     	// 
	add.s32 	%r15, %r15, 1;       	// 
	add.u64 	%rd30, %rd30, 4;     	// 
	add.u64 	%rd21, %rd21, 4;     	// 
	add.u64 	%rd15, %rd15, 4;     	// 
	add.u64 	%rd33, %rd33, 4;     	// 
	add.u64 	%rd24, %rd24, 4;     	// 
	add.u64 	%rd12, %rd12, 4;     	// 
	add.u64 	%rd11, %rd11, 4;     	// 
	setp.ne.s32 	%p2, %r15, %r10; 	// 
	@%p2 bra 	$Lt_0_14;           	// 
 //<loop> Part of loop body line 11, head labeled $Lt_0_11
	add.s32 	%r3, %r3, 1;         	// 
	add.u64 	%rd6, %rd6, 32;      	// 
	add.u64 	%rd5, %rd5, 32;      	// 
	add.u64 	%rd2, %rd2, 32;      	// 
	setp.ne.s32 	%p3, %r3, %r4;   	// 
	@%p3 bra 	$Lt_0_11;           	// 
$Lt_0_9:
	.loc	1	18	0
	exit;                         	// 
$LDWend_doit:
	} // doit



// ===== COMPILED SASS (sm_100) =====

	.target	sm_100

	.elftype	@"ET_EXEC"


//--------------------- .note.nv.tkinfo           --------------------------
	.section	.note.nv.tkinfo,"",@"SHT_NOTE"
	.sectionflags	@"SHF_NOTE_NV_TKINFO"
	.tkinfo
        /*0018*/ 	.word	0x00000002
        /*0030*/ 	.string	""
        /*0030*/ 	.string	"ptxas"
        /*0030*/ 	.string	"Cuda compilation tools, release 13.0, V13.0.88"
        /*0030*/ 	.string	"Build cuda_13.0.r13.0/compiler.36424714_0"
        /*0030*/ 	.string	"-arch sm_100 "



//--------------------- .note.nv.cuinfo           --------------------------
	.section	.note.nv.cuinfo,"",@"SHT_NOTE"
	.sectionflags	@"SHF_NOTE_NV_CUINFO"
        /*0018*/ 	.short	0x0002
        /*001a*/ 	.short	0x000a
        /*001c*/ 	.short	0x0082
	.zero		2


//--------------------- .nv.info                  --------------------------
	.section	.nv.info,"",@"SHT_CUDA_INFO"
	.align	4


	//----- nvinfo : EIATTR_REGCOUNT
	.align		4
        /*0000*/ 	.byte	0x04, 0x2f
        /*0002*/ 	.short	(.L_1 - .L_0)
	.align		4
.L_0:
        /*0004*/ 	.word	index@(doit)
        /*0008*/ 	.word	0x00000018


	//----- nvinfo : EIATTR_FRAME_SIZE
	.align		4
.L_1:
        /*000c*/ 	.byte	0x04, 0x11
        /*000e*/ 	.short	(.L_3 - .L_2)
	.align		4
.L_2:
        /*0010*/ 	.word	index@($__internal_1_$__cuda_sm20_div_rn_f64_full)
        /*0014*/ 	.word	0x00000000


	//----- nvinfo : EIATTR_FRAME_SIZE
	.align		4
.L_3:
        /*0018*/ 	.byte	0x04, 0x11
        /*001a*/ 	.short	(.L_5 - .L_4)
	.align		4
.L_4:
        /*001c*/ 	.word	index@($__internal_0_$__cuda_sm20_div_rn_f64_fast)
        /*0020*/ 	.word	0x00000000


	//----- nvinfo : EIATTR_FRAME_SIZE
	.align		4
.L_5:
        /*0024*/ 	.byte	0x04, 0x11
        /*0026*/ 	.short	(.L_7 - .L_6)
	.align		4
.L_6:
        /*0028*/ 	.word	index@(doit)
        /*002c*/ 	.word	0x00000000


	//----- nvinfo : EIATTR_MIN_STACK_SIZE
	.align		4
.L_7:
        /*0030*/ 	.byte	0x04, 0x12
        /*0032*/ 	.short	(.L_9 - .L_8)
	.align		4
.L_8:
        /*0034*/ 	.word	index@(doit)
        /*0038*/ 	.word	0x00000000
.L_9:


//--------------------- .nv.compat                --------------------------
	.section	.nv.compat,"",@"SHT_CUDA_COMPAT_INFO"
	.align	4
        /*0000*/ 	.byte	0x02, 0x09, 0x00, 0x00, 0x02, 0x02, 0x01, 0x00, 0x02, 0x05, 0x05, 0x00, 0x03, 0x07, 0x01, 0x01
        /*0010*/ 	.byte	0x02, 0x03, 0x00, 0x00, 0x02, 0x06, 0x01, 0x00, 0x04, 0x0b, 0x08, 0x00, 0x01, 0x00, 0x00, 0x00
        /*0020*/ 	.byte	0x00, 0x00, 0x00, 0x00


//--------------------- .nv.info.doit             --------------------------
	.section	.nv.info.doit,"",@"SHT_CUDA_INFO"
	.sectionflags	@""
	.align	4


	//----- nvinfo : EIATTR_CUDA_API_VERSION
	.align		4
        /*0000*/ 	.byte	0x04, 0x37
        /*0002*/ 	.short	(.L_11 - .L_10)
.L_10:
        /*0004*/ 	.word	0x00000082


	//----- nvinfo : EIATTR_SPARSE_MMA_MASK
	.align		4
.L_11:
        /*0008*/ 	.byte	0x03, 0x50
        /*000a*/ 	.short	0x0000


	//----- nvinfo : EIATTR_MAXREG_COUNT
	.align		4
        /*000c*/ 	.byte	0x03, 0x1b
        /*000e*/ 	.short	0x00ff


	//----- nvinfo : EIATTR_MERCURY_ISA_VERSION
	.align		4
        /*0010*/ 	.byte	0x03, 0x5f
        /*0012*/ 	.short	0x0101


	//----- nvinfo : EIATTR_VRC_CTA_INIT_COUNT
	.align		4
        /*0014*/ 	.byte	0x02, 0x4a
	.zero		1
	.zero		1


	//----- nvinfo : EIATTR_EXIT_INSTR_OFFSETS
	.align		4
        /*0018*/ 	.byte	0x04, 0x1c
        /*001a*/ 	.short	(.L_13 - .L_12)


	//   ....[0]....
.L_12:
        /*001c*/ 	.word	0x00000010


	//   ....[1]....
        /*0020*/ 	.word	0x000004e0


	//----- nvinfo : EIATTR_CRS_STACK_SIZE
	.align		4
.L_13:
        /*0024*/ 	.byte	0x04, 0x1e
        /*0026*/ 	.short	(.L_15 - .L_14)
.L_14:
        /*0028*/ 	.word	0x00000000


	//----- nvinfo : EIATTR_SW_WAR
	.align		4
.L_15:
        /*002c*/ 	.byte	0x04, 0x36
        /*002e*/ 	.short	(.L_17 - .L_16)
.L_16:
        /*0030*/ 	.word	0x00000008
.L_17:


//--------------------- .nv.callgraph             --------------------------
	.section	.nv.callgraph,"",@"SHT_CUDA_CALLGRAPH"
	.align	4
	.sectionentsize	8
	.align		4
        /*0000*/ 	.word	0x00000000
	.align		4
        /*0004*/ 	.word	0xffffffff
	.align		4
        /*0008*/ 	.word	0x00000000
	.align		4
        /*000c*/ 	.word	0xfffffffe
	.align		4
        /*0010*/ 	.word	0x00000000
	.align		4
        /*0014*/ 	.word	0xfffffffd
	.align		4
        /*0018*/ 	.word	0x00000000
	.align		4
        /*001c*/ 	.word	0xfffffffc


//--------------------- .text.doit                --------------------------
	.section	.text.doit,"ax",@progbits
	.align	128
.text.doit:
        .type           doit,@function
        .size           doit,(.L_x_7 - doit)
        .other          doit,@"STO_CUDA_ENTRY STV_DEFAULT"
doit:
[----:B------:R-:W-:-:S13]  /*0000*/  ISETP.GE.AND P0, PT, R0, R0, PT ;  /* 0x000000000000720c */ /* 0x000fda0003f06270 */
[----:B------:R-:W-:Y:S05]  /*0010*/  @P0 EXIT ;  /* 0x000000000000094d */ /* 0x000fea0003800000 */
[----:B------:R-:W0:Y:S01]  /*0020*/  S2UR UR10, SR_CgaCtaId ;  /* 0x00000000000a79c3 */ /* 0x000e220000008800 */
[----:B------:R-:W-:Y:S01]  /*0030*/  UMOV UR4, 0x400 ;  /* 0x0000040000047882 */ /* 0x000fe20000000000 */
[----:B------:R-:W-:Y:S02]  /*0040*/  UIADD3 UR6, UPT, UPT, UR6, UR6, URZ ;  /* 0x0000000606067290 */ /* 0x000fe4000fffe0ff */
[----:B------:R-:W-:Y:S02]  /*0050*/  UIADD3 UR7, UPT, UPT, UR7, -UR7, URZ ;  /* 0x8000000707077290 */ /* 0x000fe4000fffe0ff */
[----:B------:R-:W-:Y:S02]  /*0060*/  UIADD3 UR9, UPT, UPT, UR4, 0x1000, URZ ;  /* 0x0000100004097890 */ /* 0x000fe4000fffe0ff */
[----:B------:R-:W-:Y:S02]  /*0070*/  UIADD3 UR5, UPT, UPT, UR5, UR5, URZ ;  /* 0x0000000505057290 */ /* 0x000fe4000fffe0ff */
[----:B------:R-:W-:-:S02]  /*0080*/  USHF.L.U32 UR20, UR20, 0x5, URZ ;  /* 0x0000000514147899 */ /* 0x000fc400080006ff */
[----:B------:R-:W-:Y:S02]  /*0090*/  USHF.L.U32 UR23, UR6, 0x5, URZ ;  /* 0x0000000506177899 */ /* 0x000fe400080006ff */
[----:B------:R-:W-:Y:S02]  /*00a0*/  USHF.L.U32 UR22, UR7, 0x5, URZ ;  /* 0x0000000507167899 */ /* 0x000fe400080006ff */
[----:B0-----:R-:W-:Y:S02]  /*00b0*/  ULEA UR8, UR10, UR4, 0x18 ;  /* 0x000000040a087291 */ /* 0x001fe4000f8ec0ff */
[----:B------:R-:W-:Y:S01]  /*00c0*/  ULEA UR9, UR10, UR9, 0x18 ;  /* 0x000000090a097291 */ /* 0x000fe2000f8ec0ff */
[----:B------:R-:W-:-:S11]  /*00d0*/  UMOV UR4, UR11 ;  /* 0x0000000b00047c82 */ /* 0x000fd60008000000 */
.L_x_1:
[----:B------:R-:W-:Y:S02]  /*00e0*/  UIADD3 UR19, UPT, UPT, UR20, UR12, URZ ;  /* 0x0000000c14137290 */ /* 0x000fe4000fffe0ff */
[----:B------:R-:W-:Y:S02]  /*00f0*/  UIADD3 UR15, UPT, UPT, UR23, UR12, URZ ;  /* 0x0000000c170f7290 */ /* 0x000fe4000fffe0ff */
[----:B------:R-:W-:Y:S02]  /*0100*/  UIADD3 UR18, UPT, UPT, UR6, UR20, URZ ;  /* 0x0000001406127290 */ /* 0x000fe4000fffe0ff */
[----:B------:R-:W-:Y:S02]  /*0110*/  UIADD3 UR17, UPT, UPT, UR7, UR20, URZ ;  /* 0x0000001407117290 */ /* 0x000fe4000fffe0ff */
[----:B------:R-:W-:Y:S02]  /*0120*/  UIADD3 UR16, UPT, UPT, UR6, UR23, URZ ;  /* 0x0000001706107290 */ /* 0x000fe4000fffe0ff */
[----:B------:R-:W-:-:S02]  /*0130*/  UIADD3 UR14, UPT, UPT, UR7, UR23, URZ ;  /* 0x00000017070e7290 */ /* 0x000fc4000fffe0ff */
[----:B------:R-:W-:Y:S02]  /*0140*/  UIADD3 UR13, UPT, UPT, UR6, UR22, URZ ;  /* 0x00000016060d7290 */ /* 0x000fe4000fffe0ff */
[----:B------:R-:W-:Y:S02]  /*0150*/  UIADD3 UR12, UPT, UPT, UR22, UR12, URZ ;  /* 0x0000000c160c7290 */ /* 0x000fe4000fffe0ff */
[----:B------:R-:W-:Y:S02]  /*0160*/  UIADD3 UR11, UPT, UPT, UR7, UR22, URZ ;  /* 0x00000016070b7290 */ /* 0x000fe4000fffe0ff */
[----:B------:R-:W-:Y:S02]  /*0170*/  UIADD3 UR4, UPT, UPT, UR4, 0x1, URZ ;  /* 0x0000000104047890 */ /* 0x000fe4000fffe0ff */
[----:B------:R-:W-:Y:S02]  /*0180*/  UIMAD UR21, UR19, 0x4, UR8 ;  /* 0x00000004131578a4 */ /* 0x000fe4000f8e0208 */
[----:B------:R-:W-:-:S02]  /*0190*/  UIMAD UR19, UR19, 0x4, UR9 ;  /* 0x00000004131378a4 */ /* 0x000fc4000f8e0209 */
[----:B------:R-:W-:Y:S02]  /*01a0*/  UIMAD UR18, UR18, 0x4, UR9 ;  /* 0x00000004121278a4 */ /* 0x000fe4000f8e0209 */
[----:B------:R-:W-:Y:S02]  /*01b0*/  UIMAD UR17, UR17, 0x4, UR9 ;  /* 0x00000004111178a4 */ /* 0x000fe4000f8e0209 */
[----:B------:R-:W-:Y:S02]  /*01c0*/  UIMAD UR16, UR16, 0x4, UR9 ;  /* 0x00000004101078a4 */ /* 0x000fe4000f8e0209 */
[----:B------:R-:W-:Y:S02]  /*01d0*/  UIMAD UR15, UR15, 0x4, UR9 ;  /* 0x000000040f0f78a4 */ /* 0x000fe4000f8e0209 */
[----:B------:R-:W-:Y:S02]  /*01e0*/  UIMAD UR14, UR14, 0x4, UR9 ;  /* 0x000000040e0e78a4 */ /* 0x000fe4000f8e0209 */
[----:B------:R-:W-:-:S02]  /*01f0*/  UIMAD UR13, UR13, 0x4, UR9 ;  /* 0x000000040d0d78a4 */ /* 0x000fc4000f8e0209 */
[----:B------:R-:W-:Y:S02]  /*0200*/  UIMAD UR12, UR12, 0x4, UR9 ;  /* 0x000000040c0c78a4 */ /* 0x000fe4000f8e0209 */
[----:B------:R-:W-:Y:S02]  /*0210*/  UIMAD UR11, UR11, 0x4, UR9 ;  /* 0x000000040b0b78a4 */ /* 0x000fe4000f8e0209 */
[----:B------:R-:W-:Y:S01]  /*0220*/  UISETP.NE.AND UP1, UPT, UR4, UR5, UPT ;  /* 0x000000050400728c */ /* 0x000fe2000bf25270 */
[----:B0-----:R-:W-:-:S10]  /*0230*/  UMOV UR10, UR6 ;  /* 0x00000006000a7c82 */ /* 0x001fd40008000000 */
.L_x_0:
[----:B------:R-:W-:Y:S01]  /*0240*/  LDS R8, [UR12] ;  /* 0x0000000cff087984 */ /* 0x000fe20008000800 */
[----:B------:R-:W-:-:S03]  /*0250*/  MOV R10, 0x3a0 ;  /* 0x000003a0000a7802 */ /* 0x000fc60000000f00 */
[----:B0-----:R-:W0:Y:S04]  /*0260*/  LDS R9, [UR11] ;  /* 0x0000000bff097984 */ /* 0x001e280008000800 */
[----:B------:R-:W1:Y:S04]  /*0270*/  LDS R7, [UR13] ;  /* 0x0000000dff077984 */ /* 0x000e680008000800 */
[----:B------:R-:W2:Y:S04]  /*0280*/  LDS R6, [UR17] ;  /* 0x00000011ff067984 */ /* 0x000ea80008000800 */
[----:B------:R-:W3:Y:S04]  /*0290*/  LDS R5, [UR19] ;  /* 0x00000013ff057984 */ /* 0x000ee80008000800 */
[----:B------:R-:W4:Y:S04]  /*02a0*/  LDS R4, [UR18] ;  /* 0x00000012ff047984 */ /* 0x000f280008000800 */
[----:B------:R-:W5:Y:S04]  /*02b0*/  LDS R3, [UR14] ;  /* 0x0000000eff037984 */ /* 0x000f680008000800 */
[----:B------:R-:W5:Y:S04]  /*02c0*/  LDS R1, [UR15] ;  /* 0x0000000fff017984 */ /* 0x000f680008000800 */
[----:B------:R-:W5:Y:S04]  /*02d0*/  LDS R0, [UR16] ;  /* 0x00000010ff007984 */ /* 0x000f680008000800 */
[----:B------:R-:W5:Y:S01]  /*02e0*/  LDS R2, [UR21] ;  /* 0x00000015ff027984 */ /* 0x000f620008000800 */
[----:B0-----:R-:W-:-:S04]  /*02f0*/  FADD.FTZ R8, R8, R9 ;  /* 0x0000000908087221 */ /* 0x001fc80000010000 */
[----:B-1----:R-:W-:-:S04]  /*0300*/  FADD.FTZ R7, R7, R8 ;  /* 0x0000000807077221 */ /* 0x002fc80000010000 */
[----:B--2---:R-:W-:-:S04]  /*0310*/  FADD.FTZ R6, R6, R7 ;  /* 0x0000000706067221 */ /* 0x004fc80000010000 */
[----:B---3--:R-:W-:-:S04]  /*0320*/  FADD.FTZ R5, R5, R6 ;  /* 0x0000000605057221 */ /* 0x008fc80000010000 */
[----:B----4-:R-:W-:-:S04]  /*0330*/  FADD.FTZ R4, R4, R5 ;  /* 0x0000000504047221 */ /* 0x010fc80000010000 */
[----:B-----5:R-:W-:-:S04]  /*0340*/  FADD.FTZ R4, R3, R4 ;  /* 0x0000000403047221 */ /* 0x020fc80000010000 */
[----:B------:R-:W-:-:S04]  /*0350*/  FADD.FTZ R1, R1, R4 ;  /* 0x0000000401017221 */ /* 0x000fc80000010000 */
[----:B------:R-:W-:Y:S01]  /*0360*/  FADD.FTZ R0, R0, R1 ;  /* 0x0000000100007221 */ /* 0x000fe20000010000 */
[----:B------:R-:W0:Y:S08]  /*0370*/  F2F.F64.F32 R2, R2 ;  /* 0x0000000200027310 */ /* 0x000e300000201800 */
[----:B------:R1:W2:Y:S02]  /*0380*/  F2F.F64.F32 R8, R0 ;  /* 0x0000000000087310 */ /* 0x0002a40000201800 */
[----:B012---:R-:W-:Y:S05]  /*0390*/  CALL.REL.NOINC `($__internal_0_$__cuda_sm20_div_rn_f64_fast) ;  /* 0x0000000000547944 */ /* 0x007fea0003c00000 */
[----:B------:R-:W-:Y:S01]  /*03a0*/  DADD R0, R2, R0 ;  /* 0x0000000002007229 */ /* 0x000fe20000000000 */
[----:B------:R-:W-:Y:S02]  /*03b0*/  UIADD3 UR10, UPT, UPT, UR10, 0x1, URZ ;  /* 0x000000010a0a7890 */ /* 0x000fe4000fffe0ff */
[----:B------:R-:W-:Y:S02]  /*03c0*/  UIADD3 UR11, UPT, UPT, UR11, 0x4, URZ ;  /* 0x000000040b0b7890 */ /* 0x000fe4000fffe0ff */
[----:B------:R-:W-:Y:S02]  /*03d0*/  UISETP.NE.AND UP0, UPT, UR10, UR5, UPT ;  /* 0x000000050a00728c */ /* 0x000fe4000bf05270 */
[----:B------:R-:W-:Y:S02]  /*03e0*/  UIADD3 UR14, UPT, UPT, UR14, 0x4, URZ ;  /* 0x000000040e0e7890 */ /* 0x000fe4000fffe0ff */
[----:B------:R-:W-:Y:S01]  /*03f0*/  UIADD3 UR17, UPT, UPT, UR17, 0x4, URZ ;  /* 0x0000000411117890 */ /* 0x000fe2000fffe0ff */
[----:B------:R-:W0:Y:S01]  /*0400*/  F2F.F32.F64 R0, R0 ;  /* 0x0000000000007310 */ /* 0x000e220000301000 */
[----:B------:R-:W-:-:S02]  /*0410*/  UIADD3 UR13, UPT, UPT, UR13, 0x4, URZ ;  /* 0x000000040d0d7890 */ /* 0x000fc4000fffe0ff */
[----:B------:R-:W-:Y:S02]  /*0420*/  UIADD3 UR16, UPT, UPT, UR16, 0x4, URZ ;  /* 0x0000000410107890 */ /* 0x000fe4000fffe0ff */
[----:B------:R-:W-:Y:S02]  /*0430*/  UIADD3 UR18, UPT, UPT, UR18, 0x4, URZ ;  /* 0x0000000412127890 */ /* 0x000fe4000fffe0ff */
[----:B------:R-:W-:Y:S02]  /*0440*/  UIADD3 UR12, UPT, UPT, UR12, 0x4, URZ ;  /* 0x000000040c0c7890 */ /* 0x000fe4000fffe0ff */
[----:B------:R-:W-:Y:S02]  /*0450*/  UIADD3 UR15, UPT, UPT, UR15, 0x4, URZ ;  /* 0x000000040f0f7890 */ /* 0x000fe4000fffe0ff */
[----:B------:R-:W-:Y:S01]  /*0460*/  UIADD3 UR19, UPT, UPT, UR19, 0x4, URZ ;  /* 0x0000000413137890 */ /* 0x000fe2000fffe0ff */
[----:B0-----:R0:W-:Y:S01]  /*0470*/  STS [UR21], R0 ;  /* 0x00000000ff007988 */ /* 0x0011e20008000815 */
[----:B------:R-:W-:Y:S01]  /*0480*/  UIADD3 UR21, UPT, UPT, UR21, 0x4, URZ ;  /* 0x0000000415157890 */ /* 0x000fe2000fffe0ff */
[----:B------:R-:W-:Y:S11]  /*0490*/  BRA.U UP0, `(.L_x_0) ;  /* 0xfffffffd00687547 */ /* 0x000ff6000b83ffff */
[----:B------:R-:W-:Y:S02]  /*04a0*/  UIADD3 UR22, UPT, UPT, UR22, 0x20, URZ ;  /* 0x0000002016167890 */ /* 0x000fe4000fffe0ff */
[----:B------:R-:W-:Y:S02]  /*04b0*/  UIADD3 UR23, UPT, UPT, UR23, 0x20, URZ ;  /* 0x0000002017177890 */ /* 0x000fe4000fffe0ff */
[----:B------:R-:W-:Y:S01]  /*04c0*/  UIADD3 UR20, UPT, UPT, UR20, 0x20, URZ ;  /* 0x0000002014147890 */ /* 0x000fe2000fffe0ff */
[----:B------:R-:W-:Y:S11]  /*04d0*/  BRA.U UP1, `(.L_x_1) ;  /* 0xfffffffd01007547 */ /* 0x000ff6000b83ffff */
[----:B------:R-:W-:Y:S05]  /*04e0*/  EXIT ;  /* 0x000000000000794d */ /* 0x000fea0003800000 */
        .weak           $__internal_0_$__cuda_sm20_div_rn_f64_fast
        .type           $__internal_0_$__cuda_sm20_div_rn_f64_fast,@function
        .size           $__internal_0_$__cuda_sm20_div_rn_f64_fast,($__internal_1_$__cuda_sm20_div_rn_f64_full - $__internal_0_$__cuda_sm20_div_rn_f64_fast)
$__internal_0_$__cuda_sm20_div_rn_f64_fast:
[----:B------:R-:W0:Y:S01]  /*04f0*/  MUFU.RCP64H R1, 9 ;  /* 0x4022000000017908 */ /* 0x000e220000001800 */
[----:B------:R-:W-:Y:S01]  /*0500*/  IMAD.MOV.U32 R4, RZ, RZ, R10 ;  /* 0x000000ffff047224 */ /* 0x000fe200078e000a */
[----:B------:R-:W-:Y:S01]  /*0510*/  FSETP.GEU.AND P1, PT, |R9|, 6.5827683646048100446e-37, PT ;  /* 0x036000000900780b */ /* 0x000fe20003f2e200 */
[----:B------:R-:W-:Y:S02]  /*0520*/  IMAD.MOV.U32 R10, RZ, RZ, 0x0 ;  /* 0x00000000ff0a7424 */ /* 0x000fe400078e00ff */
[----:B------:R-:W-:Y:S02]  /*0530*/  IMAD.MOV.U32 R11, RZ, RZ, 0x40220000 ;  /* 0x40220000ff0b7424 */ /* 0x000fe400078e00ff */
[----:B------:R-:W-:-:S06]  /*0540*/  IMAD.MOV.U32 R0, RZ, RZ, 0x1 ;  /* 0x00000001ff007424 */ /* 0x000fcc00078e00ff */
[----:B0-----:R-:W-:-:S08]  /*0550*/  DFMA R6, R0, -R10, 1 ;  /* 0x3ff000000006742b */ /* 0x001fd0000000080a */
[----:B------:R-:W-:-:S08]  /*0560*/  DFMA R6, R6, R6, R6 ;  /* 0x000000060606722b */ /* 0x000fd00000000006 */
[----:B------:R-:W-:-:S08]  /*0570*/  DFMA R6, R0, R6, R0 ;  /* 0x000000060006722b */ /* 0x000fd00000000000 */
[----:B------:R-:W-:-:S08]  /*0580*/  DFMA R0, R6, -R10, 1 ;  /* 0x3ff000000600742b */ /* 0x000fd0000000080a */
[----:B------:R-:W-:-:S08]  /*0590*/  DFMA R0, R6, R0, R6 ;  /* 0x000000000600722b */ /* 0x000fd00000000006 */
[----:B------:R-:W-:-:S08]  /*05a0*/  DMUL R6, R8, R0 ;  /* 0x0000000008067228 */ /* 0x000fd00000000000 */
[----:B------:R-:W-:-:S08]  /*05b0*/  DFMA R10, R6, -9, R8 ;  /* 0xc0220000060a782b */ /* 0x000fd00000000008 */
[----:B------:R-:W-:-:S10]  /*05c0*/  DFMA R0, R0, R10, R6 ;  /* 0x0000000a0000722b */ /* 0x000fd40000000006 */
[----:B------:R-:W-:-:S05]  /*05d0*/  FFMA R5, RZ, 2.53125, R1 ;  /* 0x40220000ff057823 */ /* 0x000fca0000000001 */
[----:B------:R-:W-:-:S13]  /*05e0*/  FSETP.GT.AND P0, PT, |R5|, 1.469367938527859385e-39, PT ;  /* 0x001000000500780b */ /* 0x000fda0003f04200 */
[----:B------:R-:W-:Y:S05]  /*05f0*/  @P0 BRA P1, `(.L_x_2) ;  /* 0x0000000000080947 */ /* 0x000fea0000800000 */
[----:B------:R-:W-:-:S07]  /*0600*/  MOV R10, 0x620 ;  /* 0x00000620000a7802 */ /* 0x000fce0000000f00 */
[----:B------:R-:W-:Y:S05]  /*0610*/  CALL.REL.NOINC `($__internal_1_$__cuda_sm20_div_rn_f64_full) ;  /* 0x0000000000087944 */ /* 0x000fea0003c00000 */
.L_x_2:
[----:B------:R-:W-:-:S04]  /*0620*/  IMAD.MOV.U32 R5, RZ, RZ, 0x0 ;  /* 0x00000000ff057424 */ /* 0x000fc800078e00ff */
[----:B------:R-:W-:Y:S05]  /*0630*/  RET.REL.NODEC R4 `(doit) ;  /* 0xfffffff804707950 */ /* 0x000fea0003c3ffff */
        .weak           $__internal_1_$__cuda_sm20_div_rn_f64_full
        .type           $__internal_1_$__cuda_sm20_div_rn_f64_full,@function
        .size           $__internal_1_$__cuda_sm20_div_rn_f64_full,(.L_x_7 - $__internal_1_$__cuda_sm20_div_rn_f64_full)
$__internal_1_$__cuda_sm20_div_rn_f64_full:
[----:B------:R-:W-:Y:S01]  /*0640*/  IMAD.MOV.U32 R1, RZ, RZ, 0x3ff20000 ;  /* 0x3ff20000ff017424 */ /* 0x000fe200078e00ff */
[----:B------:R-:W-:Y:S01]  /*0650*/  MOV R6, 0x1 ;  /* 0x0000000100067802 */ /* 0x000fe20000000f00 */
[----:B------:R-:W-:Y:S01]  /*0660*/  IMAD.MOV.U32 R0, RZ, RZ, 0x0 ;  /* 0x00000000ff007424 */ /* 0x000fe200078e00ff */
[C---:B------:R-:W-:Y:S01]  /*0670*/  FSETP.GEU.AND P1, PT, |R9|.reuse, 1.469367938527859385e-39, PT ;  /* 0x001000000900780b */ /* 0x040fe20003f2e200 */
[----:B------:R-:W0:Y:S01]  /*0680*/  MUFU.RCP64H R7, R1 ;  /* 0x0000000100077308 */ /* 0x000e220000001800 */
[----:B------:R-:W-:Y:S01]  /*0690*/  LOP3.LUT R5, R9, 0x7ff00000, RZ, 0xc0, !PT ;  /* 0x7ff0000009057812 */ /* 0x000fe200078ec0ff */
[----:B------:R-:W-:Y:S02]  /*06a0*/  IMAD.MOV.U32 R11, RZ, RZ, 0x1ca00000 ;  /* 0x1ca00000ff0b7424 */ /* 0x000fe400078e00ff */
[----:B------:R-:W-:Y:S01]  /*06b0*/  IMAD.MOV.U32 R19, RZ, RZ, 0x40200000 ;  /* 0x40200000ff137424 */ /* 0x000fe200078e00ff */
[----:B------:R-:W-:Y:S01]  /*06c0*/  ISETP.GE.U32.AND P0, PT, R5, 0x40200000, PT ;  /* 0x402000000500780c */ /* 0x000fe20003f06070 */
[----:B------:R-:W-:-:S03]  /*06d0*/  IMAD.MOV.U32 R18, RZ, RZ, R5 ;  /* 0x000000ffff127224 */ /* 0x000fc600078e0005 */
[----:B------:R-:W-:Y:S02]  /*06e0*/  SEL R11, R11, 0x63400000, !P0 ;  /* 0x634000000b0b7807 */ /* 0x000fe40004000000 */
[----:B------:R-:W-:Y:S01]  /*06f0*/  IADD3 R21, PT, PT, R19, -0x1, RZ ;  /* 0xffffffff13157810 */ /* 0x000fe20007ffe0ff */
[----:B0-----:R-:W-:-:S08]  /*0700*/  DFMA R12, R6, -R0, 1 ;  /* 0x3ff00000060c742b */ /* 0x001fd00000000800 */
[----:B------:R-:W-:-:S08]  /*0710*/  DFMA R12, R12, R12, R12 ;  /* 0x0000000c0c0c722b */ /* 0x000fd0000000000c */
[----:B------:R-:W-:Y:S01]  /*0720*/  DFMA R14, R6, R12, R6 ;  /* 0x0000000c060e722b */ /* 0x000fe20000000006 */
[C-C-:B------:R-:W-:Y:S01]  /*0730*/  @!P1 LOP3.LUT R12, R11.reuse, 0x80000000, R9.reuse, 0xf8, !PT ;  /* 0x800000000b0c9812 */ /* 0x140fe200078ef809 */
[----:B------:R-:W-:Y:S01]  /*0740*/  IMAD.MOV.U32 R6, RZ, RZ, R8 ;  /* 0x000000ffff067224 */ /* 0x000fe200078e0008 */
[----:B------:R-:W-:Y:S02]  /*0750*/  LOP3.LUT R7, R11, 0x800fffff, R9, 0xf8, !PT ;  /* 0x800fffff0b077812 */ /* 0x000fe400078ef809 */
[----:B------:R-:W-:Y:S01]  /*0760*/  @!P1 LOP3.LUT R13, R12, 0x100000, RZ, 0xfc, !PT ;  /* 0x001000000c0d9812 */ /* 0x000fe200078efcff */
[----:B------:R-:W-:Y:S02]  /*0770*/  @!P1 IMAD.MOV.U32 R12, RZ, RZ, RZ ;  /* 0x000000ffff0c9224 */ /* 0x000fe400078e00ff */
[----:B------:R-:W-:-:S04]  /*0780*/  DFMA R16, R14, -R0, 1 ;  /* 0x3ff000000e10742b */ /* 0x000fc80000000800 */
[----:B------:R-:W-:-:S04]  /*0790*/  @!P1 DFMA R6, R6, 2, -R12 ;  /* 0x400000000606982b */ /* 0x000fc8000000080c */
[----:B------:R-:W-:-:S06]  /*07a0*/  DFMA R12, R14, R16, R14 ;  /* 0x000000100e0c722b */ /* 0x000fcc000000000e */
[----:B------:R-:W-:Y:S02]  /*07b0*/  @!P1 LOP3.LUT R18, R7, 0x7ff00000, RZ, 0xc0, !PT ;  /* 0x7ff0000007129812 */ /* 0x000fe400078ec0ff */
[----:B------:R-:W-:-:S03]  /*07c0*/  DMUL R14, R12, R6 ;  /* 0x000000060c0e7228 */ /* 0x000fc60000000000 */
[----:B------:R-:W-:-:S05]  /*07d0*/  VIADD R20, R18, 0xffffffff ;  /* 0xffffffff12147836 */ /* 0x000fca0000000000 */
[----:B------:R-:W-:Y:S01]  /*07e0*/  DFMA R16, R14, -R0, R6 ;  /* 0x800000000e10722b */ /* 0x000fe20000000006 */
[----:B------:R-:W-:-:S04]  /*07f0*/  ISETP.GT.U32.AND P0, PT, R20, 0x7feffffe, PT ;  /* 0x7feffffe1400780c */ /* 0x000fc80003f04070 */
[----:B------:R-:W-:-:S03]  /*0800*/  ISETP.GT.U32.OR P0, PT, R21, 0x7feffffe, P0 ;  /* 0x7feffffe1500780c */ /* 0x000fc60000704470 */
[----:B------:R-:W-:-:S10]  /*0810*/  DFMA R12, R12, R16, R14 ;  /* 0x000000100c0c722b */ /* 0x000fd4000000000e */
[----:B------:R-:W-:Y:S05]  /*0820*/  @P0 BRA `(.L_x_3) ;  /* 0x0000000000680947 */ /* 0x000fea0003800000 */
[----:B------:R-:W-:-:S05]  /*0830*/  IMAD.MOV.U32 R8, RZ, RZ, 0x40200000 ;  /* 0x40200000ff087424 */ /* 0x000fca00078e00ff */
[----:B------:R-:W-:-:S04]  /*0840*/  VIADDMNMX R5, R5, -R8, 0xb9600000, !PT ;  /* 0xb960000005057446 */ /* 0x000fc80007800908 */
[----:B------:R-:W-:-:S05]  /*0850*/  VIMNMX R8, PT, PT, R5, 0x46a00000, PT ;  /* 0x46a0000005087848 */ /* 0x000fca0003fe0100 */
[----:B------:R-:W-:Y:S02]  /*0860*/  IMAD.IADD R11, R8, 0x1, -R11 ;  /* 0x00000001080b7824 */ /* 0x000fe400078e0a0b */
[----:B------:R-:W-:Y:S02]  /*0870*/  IMAD.MOV.U32 R8, RZ, RZ, RZ ;  /* 0x000000ffff087224 */ /* 0x000fe400078e00ff */
[----:B------:R-:W-:-:S06]  /*0880*/  VIADD R9, R11, 0x7fe00000 ;  /* 0x7fe000000b097836 */ /* 0x000fcc0000000000 */
[----:B------:R-:W-:-:S10]  /*0890*/  DMUL R14, R12, R8 ;  /* 0x000000080c0e7228 */ /* 0x000fd40000000000 */
[----:B------:R-:W-:-:S13]  /*08a0*/  FSETP.GTU.AND P0, PT, |R15|, 1.469367938527859385e-39, PT ;  /* 0x001000000f00780b */ /* 0x000fda0003f0c200 */
[----:B------:R-:W-:Y:S05]  /*08b0*/  @P0 BRA `(.L_x_4) ;  /* 0x0000000000880947 */ /* 0x000fea0003800000 */
[----:B------:R-:W-:Y:S01]  /*08c0*/  DFMA R0, R12, -R0, R6 ;  /* 0x800000000c00722b */ /* 0x000fe20000000006 */
[----:B------:R-:W-:-:S09]  /*08d0*/  IMAD.MOV.U32 R8, RZ, RZ, RZ ;  /* 0x000000ffff087224 */ /* 0x000fd200078e00ff */
[C---:B------:R-:W-:Y:S02]  /*08e0*/  FSETP.NEU.AND P0, PT, R1.reuse, RZ, PT ;  /* 0x000000ff0100720b */ /* 0x040fe40003f0d000 */
[----:B------:R-:W-:-:S04]  /*08f0*/  LOP3.LUT R0, R1, 0x40220000, RZ, 0x3c, !PT ;  /* 0x4022000001007812 */ /* 0x000fc800078e3cff */
[----:B------:R-:W-:-:S04]  /*0900*/  LOP3.LUT R5, R0, 0x80000000, RZ, 0xc0, !PT ;  /* 0x8000000000057812 */ /* 0x000fc800078ec0ff */
[----:B------:R-:W-:-:S03]  /*0910*/  LOP3.LUT R9, R5, R9, RZ, 0xfc, !PT ;  /* 0x0000000905097212 */ /* 0x000fc600078efcff */
[----:B------:R-:W-:Y:S05]  /*0920*/  @!P0 BRA `(.L_x_4) ;  /* 0x00000000006c8947 */ /* 0x000fea0003800000 */
[----:B------:R-:W-:Y:S01]  /*0930*/  IADD3 R1, PT, PT, -R11, RZ, RZ ;  /* 0x000000ff0b017210 */ /* 0x000fe20007ffe1ff */
[----:B------:R-:W-:Y:S01]  /*0940*/  IMAD.MOV.U32 R0, RZ, RZ, RZ ;  /* 0x000000ffff007224 */ /* 0x000fe200078e00ff */
[----:B------:R-:W-:-:S05]  /*0950*/  DMUL.RP R8, R12, R8 ;  /* 0x000000080c087228 */ /* 0x000fca0000008000 */
[----:B------:R-:W-:-:S05]  /*0960*/  DFMA R0, R14, -R0, R12 ;  /* 0x800000000e00722b */ /* 0x000fca000000000c */
[----:B------:R-:W-:Y:S02]  /*0970*/  LOP3.LUT R5, R9, R5, RZ, 0x3c, !PT ;  /* 0x0000000509057212 */ /* 0x000fe400078e3cff */
[----:B------:R-:W-:-:S04]  /*0980*/  IADD3 R0, PT, PT, -R11, -0x43300000, RZ ;  /* 0xbcd000000b007810 */ /* 0x000fc80007ffe1ff */
[----:B------:R-:W-:-:S04]  /*0990*/  FSETP.NEU.AND P0, PT, |R1|, R0, PT ;  /* 0x000000000100720b */ /* 0x000fc80003f0d200 */
[----:B------:R-:W-:Y:S02]  /*09a0*/  FSEL R14, R8, R14, !P0 ;  /* 0x0000000e080e7208 */ /* 0x000fe40004000000 */
[----:B------:R-:W-:Y:S01]  /*09b0*/  FSEL R15, R5, R15, !P0 ;  /* 0x0000000f050f7208 */ /* 0x000fe20004000000 */
[----:B------:R-:W-:Y:S06]  /*09c0*/  BRA `(.L_x_4) ;  /* 0x0000000000447947 */ /* 0x000fec0003800000 */
.L_x_3:
[----:B------:R-:W-:-:S14]  /*09d0*/  DSETP.NAN.AND P0, PT, R8, R8, PT ;  /* 0x000000080800722a */ /* 0x000fdc0003f08000 */
[----:B------:R-:W-:Y:S05]  /*09e0*/  @P0 BRA `(.L_x_5) ;  /* 0x0000000000340947 */ /* 0x000fea0003800000 */
[----:B------:R-:W-:Y:S01]  /*09f0*/  ISETP.NE.AND P0, PT, R18, R19, PT ;  /* 0x000000131200720c */ /* 0x000fe20003f05270 */
[----:B------:R-:W-:Y:S02]  /*0a00*/  IMAD.MOV.U32 R14, RZ, RZ, 0x0 ;  /* 0x00000000ff0e7424 */ /* 0x000fe400078e00ff */
[----:B------:R-:W-:-:S10]  /*0a10*/  IMAD.MOV.U32 R15, RZ, RZ, -0x80000 ;  /* 0xfff80000ff0f7424 */ /* 0x000fd400078e00ff */
[----:B------:R-:W-:Y:S05]  /*0a20*/  @!P0 BRA `(.L_x_4) ;  /* 0x00000000002c8947 */ /* 0x000fea0003800000 */
[----:B------:R-:W-:Y:S02]  /*0a30*/  ISETP.NE.AND P0, PT, R18, 0x7ff00000, PT ;  /* 0x7ff000001200780c */ /* 0x000fe40003f05270 */
[----:B------:R-:W-:Y:S02]  /*0a40*/  LOP3.LUT R9, R9, 0x40220000, RZ, 0x3c, !PT ;  /* 0x4022000009097812 */ /* 0x000fe400078e3cff */
[----:B------:R-:W-:Y:S02]  /*0a50*/  ISETP.EQ.OR P0, PT, R19, RZ, !P0 ;  /* 0x000000ff1300720c */ /* 0x000fe40004702670 */
[----:B------:R-:W-:-:S11]  /*0a60*/  LOP3.LUT R15, R9, 0x80000000, RZ, 0xc0, !PT ;  /* 0x80000000090f7812 */ /* 0x000fd600078ec0ff */
[----:B------:R-:W-:Y:S01]  /*0a70*/  @P0 LOP3.LUT R0, R15, 0x7ff00000, RZ, 0xfc, !PT ;  /* 0x7ff000000f000812 */ /* 0x000fe200078efcff */
[----:B------:R-:W-:Y:S02]  /*0a80*/  @!P0 IMAD.MOV.U32 R14, RZ, RZ, RZ ;  /* 0x000000ffff0e8224 */ /* 0x000fe400078e00ff */
[----:B------:R-:W-:Y:S01]  /*0a90*/  @P0 IMAD.MOV.U32 R14, RZ, RZ, RZ ;  /* 0x000000ffff0e0224 */ /* 0x000fe200078e00ff */
[----:B------:R-:W-:Y:S01]  /*0aa0*/  @P0 MOV R15, R0 ;  /* 0x00000000000f0202 */ /* 0x000fe20000000f00 */
[----:B------:R-:W-:Y:S06]  /*0ab0*/  BRA `(.L_x_4) ;  /* 0x0000000000087947 */ /* 0x000fec0003800000 */
.L_x_5:
[----:B------:R-:W-:Y:S01]  /*0ac0*/  LOP3.LUT R15, R9, 0x80000, RZ, 0xfc, !PT ;  /* 0x00080000090f7812 */ /* 0x000fe200078efcff */
[----:B------:R-:W-:-:S07]  /*0ad0*/  IMAD.MOV.U32 R14, RZ, RZ, R8 ;  /* 0x000000ffff0e7224 */ /* 0x000fce00078e0008 */
.L_x_4:
[----:B------:R-:W-:Y:S02]  /*0ae0*/  IMAD.MOV.U32 R11, RZ, RZ, 0x0 ;  /* 0x00000000ff0b7424 */ /* 0x000fe400078e00ff */
[----:B------:R-:W-:Y:S02]  /*0af0*/  IMAD.MOV.U32 R0, RZ, RZ, R14 ;  /* 0x000000ffff007224 */ /* 0x000fe400078e000e */
[----:B------:R-:W-:Y:S01]  /*0b00*/  IMAD.MOV.U32 R1, RZ, RZ, R15 ;  /* 0x000000ffff017224 */ /* 0x000fe200078e000f */
[----:B------:R-:W-:Y:S06]  /*0b10*/  RET.REL.NODEC R10 `(doit) ;  /* 0xfffffff40a387950 */ /* 0x000fec0003c3ffff */
.L_x_6:
[----:B------:R-:W-:-:S00]  /*0b20*/  BRA `(.L_x_6) ;  /* 0xfffffffc00fc7947 */ /* 0x000fc0000383ffff */
[----:B------:R-:W-:-:S00]  /*0b30*/  NOP ;  /* 0x0000000000007918 */ /* 0x000fc00000000000 */
        /* <DEDUP_REMOVED lines=12> */
.L_x_7:


//--------------------- .nv.shared.doit           --------------------------
	.section	.nv.shared.doit,"aw",@nobits
	.sectionflags	@""
	.align	4
.nv.shared.doit:
	.zero		9216


//--------------------- .nv.shared.reserved.0     --------------------------
	.section	.nv.shared.reserved.0,"aw",@nobits
	.weak		__nv_reservedSMEM_offset_0_alias
	.size		__nv_reservedSMEM_offset_0_alias, 0, 64
	.other		__nv_reservedSMEM_offset_0_alias,@"STO_CUDA_RESERVED_SHARED STV_DEFAULT"
__nv_reservedSMEM_offset_0_alias:
	.zero		0
	.zero		64


//--------------------- .nv.constant0.doit        --------------------------
	.section	.nv.constant0.doit,"a",@progbits
	.sectionflags	@""
	.align	4
.nv.constant0.doit:
	.zero		896


//--------------------- SYMBOLS --------------------------

	.type		.nv.reservedSmem.offset0,@object
	.size		.nv.reservedSmem.offset0,0x4
	.type		.nv.reservedSmem.cap,@object
	.size		.nv.reservedSmem.cap,0x4
